//
// Generated by NVIDIA NVVM Compiler
//
// Compiler Build ID: CL-36424714
// Cuda compilation tools, release 13.0, V13.0.88
// Based on NVVM 20.0.0
//

.version 9.0
.target sm_100
.address_size 64

	// .globl	add

.visible .entry add(
	.param .u32 add_param_0,
	.param .u64 .ptr .align 1 add_param_1,
	.param .u64 .ptr .align 1 add_param_2,
	.param .u64 .ptr .align 1 add_param_3
)
{
	.reg .pred 	%p<2>;
	.reg .b32 	%r<18>;
	.reg .b32 	%f<4>;
	.reg .b64 	%rd<11>;

	ld.param.u32 	%r2, [add_param_0];
	ld.param.u64 	%rd1, [add_param_1];
	ld.param.u64 	%rd2, [add_param_2];
	ld.param.u64 	%rd3, [add_param_3];
	mov.u32 	%r3, %ctaid.x;
	mov.u32 	%r4, %ctaid.y;
	mov.u32 	%r5, %nctaid.x;
	mov.u32 	%r6, %nctaid.y;
	mov.u32 	%r7, %ctaid.z;
	mad.lo.s32 	%r8, %r7, %r6, %r4;
	mad.lo.s32 	%r9, %r8, %r5, %r3;
	mov.u32 	%r10, %ntid.x;
	mov.u32 	%r11, %ntid.y;
	mov.u32 	%r12, %ntid.z;
	mov.u32 	%r13, %tid.z;
	mov.u32 	%r14, %tid.y;
	mov.u32 	%r15, %tid.x;
	mad.lo.s32 	%r16, %r9, %r12, %r13;
	mad.lo.s32 	%r17, %r16, %r11, %r14;
	mad.lo.s32 	%r1, %r17, %r10, %r15;
	setp.ge.s32 	%p1, %r1, %r2;
	@%p1 bra 	$L__BB0_2;
	cvta.to.global.u64 	%rd4, %rd1;
	cvta.to.global.u64 	%rd5, %rd2;
	cvta.to.global.u64 	%rd6, %rd3;
	mul.wide.s32 	%rd7, %r1, 4;
	add.s64 	%rd8, %rd4, %rd7;
	ld.global.f32 	%f1, [%rd8];
	add.s64 	%rd9, %rd5, %rd7;
	ld.global.f32 	%f2, [%rd9];
	add.f32 	%f3, %f1, %f2;
	add.s64 	%rd10, %rd6, %rd7;
	st.global.f32 	[%rd10], %f3;
$L__BB0_2:
	ret;

}


// ===== COMPILED SASS (sm_100) =====

	.target	sm_100

	.elftype	@"ET_EXEC"


//--------------------- .note.nv.tkinfo           --------------------------
	.section	.note.nv.tkinfo,"",@"SHT_NOTE"
	.sectionflags	@"SHF_NOTE_NV_TKINFO"
	.tkinfo
        /*0018*/ 	.word	0x00000002
        /*0030*/ 	.string	""
        /*0030*/ 	.string	"ptxas"
        /*0030*/ 	.string	"Cuda compilation tools, release 13.0, V13.0.88"
        /*0030*/ 	.string	"Build cuda_13.0.r13.0/compiler.36424714_0"
        /*0030*/ 	.string	"-arch sm_100 -m 64 "



//--------------------- .note.nv.cuinfo           --------------------------
	.section	.note.nv.cuinfo,"",@"SHT_NOTE"
	.sectionflags	@"SHF_NOTE_NV_CUINFO"
        /*0018*/ 	.short	0x0002
        /*001a*/ 	.short	0x0064
        /*001c*/ 	.short	0x0082
	.zero		2


//--------------------- .nv.info                  --------------------------
	.section	.nv.info,"",@"SHT_CUDA_INFO"
	.align	4


	//----- nvinfo : EIATTR_REGCOUNT
	.align		4
        /*0000*/ 	.byte	0x04, 0x2f
        /*0002*/ 	.short	(.L_1 - .L_0)
	.align		4
.L_0:
        /*0004*/ 	.word	index@(add)
        /*0008*/ 	.word	0x0000000c


	//----- nvinfo : EIATTR_FRAME_SIZE
	.align		4
.L_1:
        /*000c*/ 	.byte	0x04, 0x11
        /*000e*/ 	.short	(.L_3 - .L_2)
	.align		4
.L_2:
        /*0010*/ 	.word	index@(add)
        /*0014*/ 	.word	0x00000000


	//----- nvinfo : EIATTR_MIN_STACK_SIZE
	.align		4
.L_3:
        /*0018*/ 	.byte	0x04, 0x12
        /*001a*/ 	.short	(.L_5 - .L_4)
	.align		4
.L_4:
        /*001c*/ 	.word	index@(add)
        /*0020*/ 	.word	0x00000000
.L_5:


//--------------------- .nv.compat                --------------------------
	.section	.nv.compat,"",@"SHT_CUDA_COMPAT_INFO"
	.align	4
        /*0000*/ 	.byte	0x02, 0x09, 0x00, 0x00, 0x02, 0x02, 0x01, 0x00, 0x02, 0x05, 0x05, 0x00, 0x03, 0x07, 0x01, 0x01
        /*0010*/ 	.byte	0x02, 0x03, 0x00, 0x00, 0x02, 0x06, 0x01, 0x00, 0x04, 0x0b, 0x08, 0x00, 0x09, 0x00, 0x00, 0x00
        /*0020*/ 	.byte	0x00, 0x00, 0x00, 0x00


//--------------------- .nv.info.add              --------------------------
	.section	.nv.info.add,"",@"SHT_CUDA_INFO"
	.sectionflags	@""
	.align	4


	//----- nvinfo : EIATTR_CUDA_API_VERSION
	.align		4
        /*0000*/ 	.byte	0x04, 0x37
        /*0002*/ 	.short	(.L_7 - .L_6)
.L_6:
        /*0004*/ 	.word	0x00000082


	//----- nvinfo : EIATTR_KPARAM_INFO
	.align		4
.L_7:
        /*0008*/ 	.byte	0x04, 0x17
        /*000a*/ 	.short	(.L_9 - .L_8)
.L_8:
        /*000c*/ 	.word	0x00000000
        /*0010*/ 	.short	0x0003
        /*0012*/ 	.short	0x0018
        /*0014*/ 	.byte	0x00, 0xf5, 0x21, 0x00


	//----- nvinfo : EIATTR_KPARAM_INFO
	.align		4
.L_9:
        /*0018*/ 	.byte	0x04, 0x17
        /*001a*/ 	.short	(.L_11 - .L_10)
.L_10:
        /*001c*/ 	.word	0x00000000
        /*0020*/ 	.short	0x0002
        /*0022*/ 	.short	0x0010
        /*0024*/ 	.byte	0x00, 0xf5, 0x21, 0x00


	//----- nvinfo : EIATTR_KPARAM_INFO
	.align		4
.L_11:
        /*0028*/ 	.byte	0x04, 0x17
        /*002a*/ 	.short	(.L_13 - .L_12)
.L_12:
        /*002c*/ 	.word	0x00000000
        /*0030*/ 	.short	0x0001
        /*0032*/ 	.short	0x0008
        /*0034*/ 	.byte	0x00, 0xf5, 0x21, 0x00


	//----- nvinfo : EIATTR_KPARAM_INFO
	.align		4
.L_13:
        /*0038*/ 	.byte	0x04, 0x17
        /*003a*/ 	.short	(.L_15 - .L_14)
.L_14:
        /*003c*/ 	.word	0x00000000
        /*0040*/ 	.short	0x0000
        /*0042*/ 	.short	0x0000
        /*0044*/ 	.byte	0x00, 0xf0, 0x11, 0x00


	//----- nvinfo : EIATTR_SPARSE_MMA_MASK
	.align		4
.L_15:
        /*0048*/ 	.byte	0x03, 0x50
        /*004a*/ 	.short	0x0000


	//----- nvinfo : EIATTR_MAXREG_COUNT
	.align		4
        /*004c*/ 	.byte	0x03, 0x1b
        /*004e*/ 	.short	0x00ff


	//----- nvinfo : EIATTR_MERCURY_ISA_VERSION
	.align		4
        /*0050*/ 	.byte	0x03, 0x5f
        /*0052*/ 	.short	0x0101


	//----- nvinfo : EIATTR_VRC_CTA_INIT_COUNT
	.align		4
        /*0054*/ 	.byte	0x02, 0x4a
	.zero		1
	.zero		1


	//----- nvinfo : EIATTR_EXIT_INSTR_OFFSETS
	.align		4
        /*0058*/ 	.byte	0x04, 0x1c
        /*005a*/ 	.short	(.L_17 - .L_16)


	//   ....[0]....
.L_16:
        /*005c*/ 	.word	0x00000130


	//   ....[1]....
        /*0060*/ 	.word	0x000001f0


	//----- nvinfo : EIATTR_CBANK_PARAM_SIZE
	.align		4
.L_17:
        /*0064*/ 	.byte	0x03, 0x19
        /*0066*/ 	.short	0x0020


	//----- nvinfo : EIATTR_PARAM_CBANK
	.align		4
        /*0068*/ 	.byte	0x04, 0x0a
        /*006a*/ 	.short	(.L_19 - .L_18)
	.align		4
.L_18:
        /*006c*/ 	.word	index@(.nv.constant0.add)
        /*0070*/ 	.short	0x0380
        /*0072*/ 	.short	0x0020


	//----- nvinfo : EIATTR_SW_WAR
	.align		4
.L_19:
        /*0074*/ 	.byte	0x04, 0x36
        /*0076*/ 	.short	(.L_21 - .L_20)
.L_20:
        /*0078*/ 	.word	0x00000008
.L_21:


//--------------------- .nv.callgraph             --------------------------
	.section	.nv.callgraph,"",@"SHT_CUDA_CALLGRAPH"
	.align	4
	.sectionentsize	8
	.align		4
        /*0000*/ 	.word	0x00000000
	.align		4
        /*0004*/ 	.word	0xffffffff
	.align		4
        /*0008*/ 	.word	0x00000000
	.align		4
        /*000c*/ 	.word	0xfffffffe
	.align		4
        /*0010*/ 	.word	0x00000000
	.align		4
        /*0014*/ 	.word	0xfffffffd
	.align		4
        /*0018*/ 	.word	0x00000000
	.align		4
        /*001c*/ 	.word	0xfffffffc


//--------------------- .text.add                 --------------------------
	.section	.text.add,"ax",@progbits
	.align	128
        .global         add
        .type           add,@function
        .size           add,(.L_x_1 - add)
        .other          add,@"STO_CUDA_ENTRY STV_DEFAULT"
add:
.text.add:
[----:B------:R-:W-:Y:S08]  /*0000*/  LDC R1, c[0x0][0x37c] ;  /* 0x0000df00ff017b82 */ /* 0x000ff00000000800 */
[----:B------:R-:W-:Y:S01]  /*0010*/  S2UR UR4, SR_CTAID.Y ;  /* 0x00000000000479c3 */ /* 0x000fe20000002600 */
[----:B------:R-:W0:Y:S01]  /*0020*/  S2R R3, SR_TID.Z ;  /* 0x0000000000037919 */ /* 0x000e220000002300 */
[----:B------:R-:W1:Y:S01]  /*0030*/  LDCU UR6, c[0x0][0x370] ;  /* 0x00006e00ff0677ac */ /* 0x000e620008000800 */
[----:B------:R-:W2:Y:S01]  /*0040*/  S2R R5, SR_TID.Y ;  /* 0x0000000000057919 */ /* 0x000ea20000002200 */
[----:B------:R-:W3:Y:S04]  /*0050*/  LDCU UR7, c[0x0][0x374] ;  /* 0x00006e80ff0777ac */ /* 0x000ee80008000800 */
[----:B------:R-:W3:Y:S01]  /*0060*/  S2UR UR8, SR_CTAID.Z ;  /* 0x00000000000879c3 */ /* 0x000ee20000002700 */
[----:B------:R-:W4:Y:S01]  /*0070*/  S2R R9, SR_TID.X ;  /* 0x0000000000097919 */ /* 0x000f220000002100 */
[----:B------:R-:W4:Y:S01]  /*0080*/  LDCU UR9, c[0x0][0x360] ;  /* 0x00006c00ff0977ac */ /* 0x000f220008000800 */
[----:B------:R-:W2:Y:S05]  /*0090*/  LDCU UR10, c[0x0][0x364] ;  /* 0x00006c80ff0a77ac */ /* 0x000eaa0008000800 */
[----:B------:R-:W1:Y:S08]  /*00a0*/  S2UR UR5, SR_CTAID.X ;  /* 0x00000000000579c3 */ /* 0x000e700000002500 */
[----:B------:R-:W0:Y:S01]  /*00b0*/  LDC R0, c[0x0][0x368] ;  /* 0x0000da00ff007b82 */ /* 0x000e220000000800 */
[----:B---3--:R-:W-:-:S04]  /*00c0*/  UIMAD UR4, UR7, UR8, UR4 ;  /* 0x00000008070472a4 */ /* 0x008fc8000f8e0204 */
[----:B-1----:R-:W-:Y:S01]  /*00d0*/  UIMAD UR4, UR4, UR6, UR5 ;  /* 0x00000006040472a4 */ /* 0x002fe2000f8e0205 */
[----:B------:R-:W1:Y:S05]  /*00e0*/  LDCU UR5, c[0x0][0x380] ;  /* 0x00007000ff0577ac */ /* 0x000e6a0008000800 */
[----:B0-----:R-:W-:-:S04]  /*00f0*/  IMAD R0, R0, UR4, R3 ;  /* 0x0000000400007c24 */ /* 0x001fc8000f8e0203 */
[----:B--2---:R-:W-:-:S04]  /*0100*/  IMAD R0, R0, UR10, R5 ;  /* 0x0000000a00007c24 */ /* 0x004fc8000f8e0205 */
[----:B----4-:R-:W-:-:S05]  /*0110*/  IMAD R9, R0, UR9, R9 ;  /* 0x0000000900097c24 */ /* 0x010fca000f8e0209 */
[----:B-1----:R-:W-:-:S13]  /*0120*/  ISETP.GE.AND P0, PT, R9, UR5, PT ;  /* 0x0000000509007c0c */ /* 0x002fda000bf06270 */
[----:B------:R-:W-:Y:S05]  /*0130*/  @P0 EXIT ;  /* 0x000000000000094d */ /* 0x000fea0003800000 */
[----:B------:R-:W0:Y:S01]  /*0140*/  LDC.64 R2, c[0x0][0x388] ;  /* 0x0000e200ff027b82 */ /* 0x000e220000000a00 */
[----:B------:R-:W1:Y:S07]  /*0150*/  LDCU.64 UR4, c[0x0][0x358] ;  /* 0x00006b00ff0477ac */ /* 0x000e6e0008000a00 */
[----:B------:R-:W2:Y:S08]  /*0160*/  LDC.64 R4, c[0x0][0x390] ;  /* 0x0000e400ff047b82 */ /* 0x000eb00000000a00 */
[----:B------:R-:W3:Y:S01]  /*0170*/  LDC.64 R6, c[0x0][0x398] ;  /* 0x0000e600ff067b82 */ /* 0x000ee20000000a00 */
[----:B0-----:R-:W-:-:S06]  /*0180*/  IMAD.WIDE R2, R9, 0x4, R2 ;  /* 0x0000000409027825 */ /* 0x001fcc00078e0202 */
[----:B-1----:R-:W4:Y:S01]  /*0190*/  LDG.E R2, desc[UR4][R2.64] ;  /* 0x0000000402027981 */ /* 0x002f22000c1e1900 */
[----:B--2---:R-:W-:-:S06]  /*01a0*/  IMAD.WIDE R4, R9, 0x4, R4 ;  /* 0x0000000409047825 */ /* 0x004fcc00078e0204 */
[----:B------:R-:W4:Y:S01]  /*01b0*/  LDG.E R5, desc[UR4][R4.64] ;  /* 0x0000000404057981 */ /* 0x000f22000c1e1900 */
[----:B---3--:R-:W-:-:S04]  /*01c0*/  IMAD.WIDE R6, R9, 0x4, R6 ;  /* 0x0000000409067825 */ /* 0x008fc800078e0206 */
[----:B----4-:R-:W-:-:S05]  /*01d0*/  FADD R9, R2, R5 ;  /* 0x0000000502097221 */ /* 0x010fca0000000000 */
[----:B------:R-:W-:Y:S01]  /*01e0*/  STG.E desc[UR4][R6.64], R9 ;  /* 0x0000000906007986 */ /* 0x000fe2000c101904 */
[----:B------:R-:W-:Y:S05]  /*01f0*/  EXIT ;  /* 0x000000000000794d */ /* 0x000fea0003800000 */
.L_x_0:
[----:B------:R-:W-:-:S00]  /*0200*/  BRA `(.L_x_0) ;  /* 0xfffffffc00fc7947 */ /* 0x000fc0000383ffff */
[----:B------:R-:W-:-:S00]  /*0210*/  NOP ;  /* 0x0000000000007918 */ /* 0x000fc00000000000 */
        /* <DEDUP_REMOVED lines=14> */
.L_x_1:


//--------------------- .nv.shared.reserved.0     --------------------------
	.section	.nv.shared.reserved.0,"aw",@nobits
	.weak		__nv_reservedSMEM_offset_0_alias
	.size		__nv_reservedSMEM_offset_0_alias, 0, 64
	.other		__nv_reservedSMEM_offset_0_alias,@"STO_CUDA_RESERVED_SHARED STV_DEFAULT"
__nv_reservedSMEM_offset_0_alias:
	.zero		0
	.zero		64


//--------------------- .nv.constant0.add         --------------------------
	.section	.nv.constant0.add,"a",@progbits
	.sectionflags	@""
	.align	4
.nv.constant0.add:
	.zero		928


//--------------------- SYMBOLS --------------------------

	.type		.nv.reservedSmem.offset0,@object
	.size		.nv.reservedSmem.offset0,0x4
